//
// Generated by NVIDIA NVVM Compiler
//
// Compiler Build ID: CL-36424714
// Cuda compilation tools, release 13.0, V13.0.88
// Based on NVVM 20.0.0
//

.version 9.0
.target sm_100
.address_size 64

	// .globl	_Z18iterativeSumKernelPiS_

.visible .entry _Z18iterativeSumKernelPiS_(
	.param .u64 .ptr .align 1 _Z18iterativeSumKernelPiS__param_0,
	.param .u64 .ptr .align 1 _Z18iterativeSumKernelPiS__param_1
)
{
	.reg .pred 	%p<3>;
	.reg .b32 	%r<76>;
	.reg .b64 	%rd<9>;

	ld.param.u64 	%rd4, [_Z18iterativeSumKernelPiS__param_0];
	ld.param.u64 	%rd5, [_Z18iterativeSumKernelPiS__param_1];
	mov.u32 	%r5, %tid.x;
	mov.u32 	%r6, %ctaid.x;
	mov.u32 	%r7, %ntid.x;
	mul.lo.s32 	%r8, %r7, %r6;
	neg.s32 	%r9, %r8;
	setp.ne.s32 	%p1, %r5, %r9;
	@%p1 bra 	$L__BB0_4;
	cvta.to.global.u64 	%rd6, %rd4;
	add.s64 	%rd8, %rd6, 64;
	mov.b32 	%r74, 0;
	mov.u32 	%r75, %r74;
$L__BB0_2:
	ld.global.u32 	%r11, [%rd8+-64];
	add.s32 	%r12, %r11, %r75;
	ld.global.u32 	%r13, [%rd8+-60];
	add.s32 	%r14, %r13, %r12;
	ld.global.u32 	%r15, [%rd8+-56];
	add.s32 	%r16, %r15, %r14;
	ld.global.u32 	%r17, [%rd8+-52];
	add.s32 	%r18, %r17, %r16;
	ld.global.u32 	%r19, [%rd8+-48];
	add.s32 	%r20, %r19, %r18;
	ld.global.u32 	%r21, [%rd8+-44];
	add.s32 	%r22, %r21, %r20;
	ld.global.u32 	%r23, [%rd8+-40];
	add.s32 	%r24, %r23, %r22;
	ld.global.u32 	%r25, [%rd8+-36];
	add.s32 	%r26, %r25, %r24;
	ld.global.u32 	%r27, [%rd8+-32];
	add.s32 	%r28, %r27, %r26;
	ld.global.u32 	%r29, [%rd8+-28];
	add.s32 	%r30, %r29, %r28;
	ld.global.u32 	%r31, [%rd8+-24];
	add.s32 	%r32, %r31, %r30;
	ld.global.u32 	%r33, [%rd8+-20];
	add.s32 	%r34, %r33, %r32;
	ld.global.u32 	%r35, [%rd8+-16];
	add.s32 	%r36, %r35, %r34;
	ld.global.u32 	%r37, [%rd8+-12];
	add.s32 	%r38, %r37, %r36;
	ld.global.u32 	%r39, [%rd8+-8];
	add.s32 	%r40, %r39, %r38;
	ld.global.u32 	%r41, [%rd8+-4];
	add.s32 	%r42, %r41, %r40;
	ld.global.u32 	%r43, [%rd8];
	add.s32 	%r44, %r43, %r42;
	ld.global.u32 	%r45, [%rd8+4];
	add.s32 	%r46, %r45, %r44;
	ld.global.u32 	%r47, [%rd8+8];
	add.s32 	%r48, %r47, %r46;
	ld.global.u32 	%r49, [%rd8+12];
	add.s32 	%r50, %r49, %r48;
	ld.global.u32 	%r51, [%rd8+16];
	add.s32 	%r52, %r51, %r50;
	ld.global.u32 	%r53, [%rd8+20];
	add.s32 	%r54, %r53, %r52;
	ld.global.u32 	%r55, [%rd8+24];
	add.s32 	%r56, %r55, %r54;
	ld.global.u32 	%r57, [%rd8+28];
	add.s32 	%r58, %r57, %r56;
	ld.global.u32 	%r59, [%rd8+32];
	add.s32 	%r60, %r59, %r58;
	ld.global.u32 	%r61, [%rd8+36];
	add.s32 	%r62, %r61, %r60;
	ld.global.u32 	%r63, [%rd8+40];
	add.s32 	%r64, %r63, %r62;
	ld.global.u32 	%r65, [%rd8+44];
	add.s32 	%r66, %r65, %r64;
	ld.global.u32 	%r67, [%rd8+48];
	add.s32 	%r68, %r67, %r66;
	ld.global.u32 	%r69, [%rd8+52];
	add.s32 	%r70, %r69, %r68;
	ld.global.u32 	%r71, [%rd8+56];
	add.s32 	%r72, %r71, %r70;
	ld.global.u32 	%r73, [%rd8+60];
	add.s32 	%r75, %r73, %r72;
	add.s32 	%r74, %r74, 32;
	add.s64 	%rd8, %rd8, 128;
	setp.ne.s32 	%p2, %r74, 1024;
	@%p2 bra 	$L__BB0_2;
	cvta.to.global.u64 	%rd7, %rd5;
	st.global.u32 	[%rd7], %r75;
$L__BB0_4:
	ret;

}
	// .globl	_Z16formulaSumKernelPiS_
.visible .entry _Z16formulaSumKernelPiS_(
	.param .u64 .ptr .align 1 _Z16formulaSumKernelPiS__param_0,
	.param .u64 .ptr .align 1 _Z16formulaSumKernelPiS__param_1
)
{
	.reg .pred 	%p<2>;
	.reg .b32 	%r<6>;
	.reg .b64 	%rd<3>;

	ld.param.u64 	%rd1, [_Z16formulaSumKernelPiS__param_1];
	mov.u32 	%r1, %tid.x;
	mov.u32 	%r2, %ctaid.x;
	mov.u32 	%r3, %ntid.x;
	mad.lo.s32 	%r4, %r2, %r3, %r1;
	setp.ne.s32 	%p1, %r4, 1;
	@%p1 bra 	$L__BB1_2;
	cvta.to.global.u64 	%rd2, %rd1;
	mov.b32 	%r5, 524800;
	st.global.u32 	[%rd2+4], %r5;
$L__BB1_2:
	ret;

}


// ===== COMPILED SASS (sm_100) =====

	.target	sm_100

	.elftype	@"ET_EXEC"


//--------------------- .note.nv.tkinfo           --------------------------
	.section	.note.nv.tkinfo,"",@"SHT_NOTE"
	.sectionflags	@"SHF_NOTE_NV_TKINFO"
	.tkinfo
        /*0018*/ 	.word	0x00000002
        /*0030*/ 	.string	""
        /*0030*/ 	.string	"ptxas"
        /*0030*/ 	.string	"Cuda compilation tools, release 13.0, V13.0.88"
        /*0030*/ 	.string	"Build cuda_13.0.r13.0/compiler.36424714_0"
        /*0030*/ 	.string	"-arch sm_100 -m 64 "



//--------------------- .note.nv.cuinfo           --------------------------
	.section	.note.nv.cuinfo,"",@"SHT_NOTE"
	.sectionflags	@"SHF_NOTE_NV_CUINFO"
        /*0018*/ 	.short	0x0002
        /*001a*/ 	.short	0x0064
        /*001c*/ 	.short	0x0082
	.zero		2


//--------------------- .nv.info                  --------------------------
	.section	.nv.info,"",@"SHT_CUDA_INFO"
	.align	4


	//----- nvinfo : EIATTR_REGCOUNT
	.align		4
        /*0000*/ 	.byte	0x04, 0x2f
        /*0002*/ 	.short	(.L_1 - .L_0)
	.align		4
.L_0:
        /*0004*/ 	.word	index@(_Z18iterativeSumKernelPiS_)
        /*0008*/ 	.word	0x0000001e


	//----- nvinfo : EIATTR_FRAME_SIZE
	.align		4
.L_1:
        /*000c*/ 	.byte	0x04, 0x11
        /*000e*/ 	.short	(.L_3 - .L_2)
	.align		4
.L_2:
        /*0010*/ 	.word	index@(_Z18iterativeSumKernelPiS_)
        /*0014*/ 	.word	0x00000000


	//----- nvinfo : EIATTR_REGCOUNT
	.align		4
.L_3:
        /*0018*/ 	.byte	0x04, 0x2f
        /*001a*/ 	.short	(.L_5 - .L_4)
	.align		4
.L_4:
        /*001c*/ 	.word	index@(_Z16formulaSumKernelPiS_)
        /*0020*/ 	.word	0x00000008


	//----- nvinfo : EIATTR_FRAME_SIZE
	.align		4
.L_5:
        /*0024*/ 	.byte	0x04, 0x11
        /*0026*/ 	.short	(.L_7 - .L_6)
	.align		4
.L_6:
        /*0028*/ 	.word	index@(_Z16formulaSumKernelPiS_)
        /*002c*/ 	.word	0x00000000


	//----- nvinfo : EIATTR_MIN_STACK_SIZE
	.align		4
.L_7:
        /*0030*/ 	.byte	0x04, 0x12
        /*0032*/ 	.short	(.L_9 - .L_8)
	.align		4
.L_8:
        /*0034*/ 	.word	index@(_Z16formulaSumKernelPiS_)
        /*0038*/ 	.word	0x00000000


	//----- nvinfo : EIATTR_MIN_STACK_SIZE
	.align		4
.L_9:
        /*003c*/ 	.byte	0x04, 0x12
        /*003e*/ 	.short	(.L_11 - .L_10)
	.align		4
.L_10:
        /*0040*/ 	.word	index@(_Z18iterativeSumKernelPiS_)
        /*0044*/ 	.word	0x00000000
.L_11:


//--------------------- .nv.compat                --------------------------
	.section	.nv.compat,"",@"SHT_CUDA_COMPAT_INFO"
	.align	4
        /*0000*/ 	.byte	0x02, 0x09, 0x00, 0x00, 0x02, 0x02, 0x01, 0x00, 0x02, 0x05, 0x05, 0x00, 0x03, 0x07, 0x01, 0x01
        /*0010*/ 	.byte	0x02, 0x03, 0x00, 0x00, 0x02, 0x06, 0x01, 0x00, 0x04, 0x0b, 0x08, 0x00, 0x09, 0x00, 0x00, 0x00
        /*0020*/ 	.byte	0x00, 0x00, 0x00, 0x00


//--------------------- .nv.info._Z16formulaSumKernelPiS_ --------------------------
	.section	.nv.info._Z16formulaSumKernelPiS_,"",@"SHT_CUDA_INFO"
	.sectionflags	@""
	.align	4


	//----- nvinfo : EIATTR_CUDA_API_VERSION
	.align		4
        /*0000*/ 	.byte	0x04, 0x37
        /*0002*/ 	.short	(.L_13 - .L_12)
.L_12:
        /*0004*/ 	.word	0x00000082


	//----- nvinfo : EIATTR_KPARAM_INFO
	.align		4
.L_13:
        /*0008*/ 	.byte	0x04, 0x17
        /*000a*/ 	.short	(.L_15 - .L_14)
.L_14:
        /*000c*/ 	.word	0x00000000
        /*0010*/ 	.short	0x0001
        /*0012*/ 	.short	0x0008
        /*0014*/ 	.byte	0x00, 0xf5, 0x21, 0x00


	//----- nvinfo : EIATTR_KPARAM_INFO
	.align		4
.L_15:
        /*0018*/ 	.byte	0x04, 0x17
        /*001a*/ 	.short	(.L_17 - .L_16)
.L_16:
        /*001c*/ 	.word	0x00000000
        /*0020*/ 	.short	0x0000
        /*0022*/ 	.short	0x0000
        /*0024*/ 	.byte	0x00, 0xf5, 0x21, 0x00


	//----- nvinfo : EIATTR_SPARSE_MMA_MASK
	.align		4
.L_17:
        /*0028*/ 	.byte	0x03, 0x50
        /*002a*/ 	.short	0x0000


	//----- nvinfo : EIATTR_MAXREG_COUNT
	.align		4
        /*002c*/ 	.byte	0x03, 0x1b
        /*002e*/ 	.short	0x00ff


	//----- nvinfo : EIATTR_MERCURY_ISA_VERSION
	.align		4
        /*0030*/ 	.byte	0x03, 0x5f
        /*0032*/ 	.short	0x0101


	//----- nvinfo : EIATTR_VRC_CTA_INIT_COUNT
	.align		4
        /*0034*/ 	.byte	0x02, 0x4a
	.zero		1
	.zero		1


	//----- nvinfo : EIATTR_EXIT_INSTR_OFFSETS
	.align		4
        /*0038*/ 	.byte	0x04, 0x1c
        /*003a*/ 	.short	(.L_19 - .L_18)


	//   ....[0]....
.L_18:
        /*003c*/ 	.word	0x00000060


	//   ....[1]....
        /*0040*/ 	.word	0x000000b0


	//----- nvinfo : EIATTR_CBANK_PARAM_SIZE
	.align		4
.L_19:
        /*0044*/ 	.byte	0x03, 0x19
        /*0046*/ 	.short	0x0010


	//----- nvinfo : EIATTR_PARAM_CBANK
	.align		4
        /*0048*/ 	.byte	0x04, 0x0a
        /*004a*/ 	.short	(.L_21 - .L_20)
	.align		4
.L_20:
        /*004c*/ 	.word	index@(.nv.constant0._Z16formulaSumKernelPiS_)
        /*0050*/ 	.short	0x0380
        /*0052*/ 	.short	0x0010


	//----- nvinfo : EIATTR_SW_WAR
	.align		4
.L_21:
        /*0054*/ 	.byte	0x04, 0x36
        /*0056*/ 	.short	(.L_23 - .L_22)
.L_22:
        /*0058*/ 	.word	0x00000008
.L_23:


//--------------------- .nv.info._Z18iterativeSumKernelPiS_ --------------------------
	.section	.nv.info._Z18iterativeSumKernelPiS_,"",@"SHT_CUDA_INFO"
	.sectionflags	@""
	.align	4


	//----- nvinfo : EIATTR_CUDA_API_VERSION
	.align		4
        /*0000*/ 	.byte	0x04, 0x37
        /*0002*/ 	.short	(.L_25 - .L_24)
.L_24:
        /*0004*/ 	.word	0x00000082


	//----- nvinfo : EIATTR_KPARAM_INFO
	.align		4
.L_25:
        /*0008*/ 	.byte	0x04, 0x17
        /*000a*/ 	.short	(.L_27 - .L_26)
.L_26:
        /*000c*/ 	.word	0x00000000
        /*0010*/ 	.short	0x0001
        /*0012*/ 	.short	0x0008
        /*0014*/ 	.byte	0x00, 0xf5, 0x21, 0x00


	//----- nvinfo : EIATTR_KPARAM_INFO
	.align		4
.L_27:
        /*0018*/ 	.byte	0x04, 0x17
        /*001a*/ 	.short	(.L_29 - .L_28)
.L_28:
        /*001c*/ 	.word	0x00000000
        /*0020*/ 	.short	0x0000
        /*0022*/ 	.short	0x0000
        /*0024*/ 	.byte	0x00, 0xf5, 0x21, 0x00


	//----- nvinfo : EIATTR_SPARSE_MMA_MASK
	.align		4
.L_29:
        /*0028*/ 	.byte	0x03, 0x50
        /*002a*/ 	.short	0x0000


	//----- nvinfo : EIATTR_MAXREG_COUNT
	.align		4
        /*002c*/ 	.byte	0x03, 0x1b
        /*002e*/ 	.short	0x00ff


	//----- nvinfo : EIATTR_MERCURY_ISA_VERSION
	.align		4
        /*0030*/ 	.byte	0x03, 0x5f
        /*0032*/ 	.short	0x0101


	//----- nvinfo : EIATTR_VRC_CTA_INIT_COUNT
	.align		4
        /*0034*/ 	.byte	0x02, 0x4a
	.zero		1
	.zero		1


	//----- nvinfo : EIATTR_EXIT_INSTR_OFFSETS
	.align		4
        /*0038*/ 	.byte	0x04, 0x1c
        /*003a*/ 	.short	(.L_31 - .L_30)


	//   ....[0]....
.L_30:
        /*003c*/ 	.word	0x00000070


	//   ....[1]....
        /*0040*/ 	.word	0x00000470


	//----- nvinfo : EIATTR_CBANK_PARAM_SIZE
	.align		4
.L_31:
        /*0044*/ 	.byte	0x03, 0x19
        /*0046*/ 	.short	0x0010


	//----- nvinfo : EIATTR_PARAM_CBANK
	.align		4
        /*0048*/ 	.byte	0x04, 0x0a
        /*004a*/ 	.short	(.L_33 - .L_32)
	.align		4
.L_32:
        /*004c*/ 	.word	index@(.nv.constant0._Z18iterativeSumKernelPiS_)
        /*0050*/ 	.short	0x0380
        /*0052*/ 	.short	0x0010


	//----- nvinfo : EIATTR_SW_WAR
	.align		4
.L_33:
        /*0054*/ 	.byte	0x04, 0x36
        /*0056*/ 	.short	(.L_35 - .L_34)
.L_34:
        /*0058*/ 	.word	0x00000008
.L_35:


//--------------------- .nv.callgraph             --------------------------
	.section	.nv.callgraph,"",@"SHT_CUDA_CALLGRAPH"
	.align	4
	.sectionentsize	8
	.align		4
        /*0000*/ 	.word	0x00000000
	.align		4
        /*0004*/ 	.word	0xffffffff
	.align		4
        /*0008*/ 	.word	0x00000000
	.align		4
        /*000c*/ 	.word	0xfffffffe
	.align		4
        /*0010*/ 	.word	0x00000000
	.align		4
        /*0014*/ 	.word	0xfffffffd
	.align		4
        /*0018*/ 	.word	0x00000000
	.align		4
        /*001c*/ 	.word	0xfffffffc


//--------------------- .text._Z16formulaSumKernelPiS_ --------------------------
	.section	.text._Z16formulaSumKernelPiS_,"ax",@progbits
	.align	128
        .global         _Z16formulaSumKernelPiS_
        .type           _Z16formulaSumKernelPiS_,@function
        .size           _Z16formulaSumKernelPiS_,(.L_x_3 - _Z16formulaSumKernelPiS_)
        .other          _Z16formulaSumKernelPiS_,@"STO_CUDA_ENTRY STV_DEFAULT"
_Z16formulaSumKernelPiS_:
.text._Z16formulaSumKernelPiS_:
[----:B------:R-:W-:Y:S01]  /*0000*/  LDC R1, c[0x0][0x37c] ;  /* 0x0000df00ff017b82 */ /* 0x000fe20000000800 */
[----:B------:R-:W0:Y:S07]  /*0010*/  S2R R0, SR_TID.X ;  /* 0x0000000000007919 */ /* 0x000e2e0000002100 */
[----:B------:R-:W0:Y:S08]  /*0020*/  S2UR UR4, SR_CTAID.X ;  /* 0x00000000000479c3 */ /* 0x000e300000002500 */
[----:B------:R-:W0:Y:S02]  /*0030*/  LDC R3, c[0x0][0x360] ;  /* 0x0000d800ff037b82 */ /* 0x000e240000000800 */
[----:B0-----:R-:W-:-:S05]  /*0040*/  IMAD R0, R3, UR4, R0 ;  /* 0x0000000403007c24 */ /* 0x001fca000f8e0200 */
[----:B------:R-:W-:-:S13]  /*0050*/  ISETP.NE.AND P0, PT, R0, 0x1, PT ;  /* 0x000000010000780c */ /* 0x000fda0003f05270 */
[----:B------:R-:W-:Y:S05]  /*0060*/  @P0 EXIT ;  /* 0x000000000000094d */ /* 0x000fea0003800000 */
[----:B------:R-:W0:Y:S01]  /*0070*/  LDC.64 R2, c[0x0][0x388] ;  /* 0x0000e200ff027b82 */ /* 0x000e220000000a00 */
[----:B------:R-:W0:Y:S01]  /*0080*/  LDCU.64 UR4, c[0x0][0x358] ;  /* 0x00006b00ff0477ac */ /* 0x000e220008000a00 */
[----:B------:R-:W-:-:S05]  /*0090*/  HFMA2 R5, -RZ, RZ, 4.76837158203125e-07, 3.0517578125e-05 ;  /* 0x00080200ff057431 */ /* 0x000fca00000001ff */
[----:B0-----:R-:W-:Y:S01]  /*00a0*/  STG.E desc[UR4][R2.64+0x4], R5 ;  /* 0x0000040502007986 */ /* 0x001fe2000c101904 */
[----:B------:R-:W-:Y:S05]  /*00b0*/  EXIT ;  /* 0x000000000000794d */ /* 0x000fea0003800000 */
.L_x_0:
[----:B------:R-:W-:-:S00]  /*00c0*/  BRA `(.L_x_0) ;  /* 0xfffffffc00fc7947 */ /* 0x000fc0000383ffff */
[----:B------:R-:W-:-:S00]  /*00d0*/  NOP ;  /* 0x0000000000007918 */ /* 0x000fc00000000000 */
        /* <DEDUP_REMOVED lines=10> */
.L_x_3:


//--------------------- .text._Z18iterativeSumKernelPiS_ --------------------------
	.section	.text._Z18iterativeSumKernelPiS_,"ax",@progbits
	.align	128
        .global         _Z18iterativeSumKernelPiS_
        .type           _Z18iterativeSumKernelPiS_,@function
        .size           _Z18iterativeSumKernelPiS_,(.L_x_4 - _Z18iterativeSumKernelPiS_)
        .other          _Z18iterativeSumKernelPiS_,@"STO_CUDA_ENTRY STV_DEFAULT"
_Z18iterativeSumKernelPiS_:
.text._Z18iterativeSumKernelPiS_:
[----:B------:R-:W-:Y:S08]  /*0000*/  LDC R1, c[0x0][0x37c] ;  /* 0x0000df00ff017b82 */ /* 0x000ff00000000800 */
[----:B------:R-:W0:Y:S01]  /*0010*/  S2UR UR4, SR_CTAID.X ;  /* 0x00000000000479c3 */ /* 0x000e220000002500 */
[----:B------:R-:W1:Y:S01]  /*0020*/  S2R R0, SR_TID.X ;  /* 0x0000000000007919 */ /* 0x000e620000002100 */
[----:B------:R-:W2:Y:S01]  /*0030*/  LDCU UR5, c[0x0][0x360] ;  /* 0x00006c00ff0577ac */ /* 0x000ea20008000800 */
[----:B0-----:R-:W-:-:S04]  /*0040*/  UIADD3 UR4, UPT, UPT, URZ, -UR4, URZ ;  /* 0x80000004ff047290 */ /* 0x001fc8000fffe0ff */
[----:B--2---:R-:W-:-:S06]  /*0050*/  UIMAD UR5, UR4, UR5, URZ ;  /* 0x00000005040572a4 */ /* 0x004fcc000f8e02ff */
[----:B-1----:R-:W-:-:S13]  /*0060*/  ISETP.NE.AND P0, PT, R0, UR5, PT ;  /* 0x0000000500007c0c */ /* 0x002fda000bf05270 */
[----:B------:R-:W-:Y:S05]  /*0070*/  @P0 EXIT ;  /* 0x000000000000094d */ /* 0x000fea0003800000 */
[----:B------:R-:W0:Y:S01]  /*0080*/  LDCU.64 UR4, c[0x0][0x380] ;  /* 0x00007000ff0477ac */ /* 0x000e220008000a00 */
[----:B------:R-:W-:Y:S01]  /*0090*/  IMAD.MOV.U32 R5, RZ, RZ, RZ ;  /* 0x000000ffff057224 */ /* 0x000fe200078e00ff */
[----:B------:R-:W1:Y:S01]  /*00a0*/  LDCU.64 UR6, c[0x0][0x358] ;  /* 0x00006b00ff0677ac */ /* 0x000e620008000a00 */
[----:B0-----:R-:W-:-:S04]  /*00b0*/  UIADD3 UR4, UP0, UPT, UR4, 0x40, URZ ;  /* 0x0000004004047890 */ /* 0x001fc8000ff1e0ff */
[----:B------:R-:W-:Y:S02]  /*00c0*/  UIADD3.X UR5, UPT, UPT, URZ, UR5, URZ, UP0, !UPT ;  /* 0x00000005ff057290 */ /* 0x000fe400087fe4ff */
[----:B------:R-:W-:Y:S01]  /*00d0*/  IMAD.U32 R2, RZ, RZ, UR4 ;  /* 0x00000004ff027e24 */ /* 0x000fe2000f8e00ff */
[----:B------:R-:W-:-:S03]  /*00e0*/  UMOV UR4, URZ ;  /* 0x000000ff00047c82 */ /* 0x000fc60008000000 */
[----:B-1----:R-:W-:-:S07]  /*00f0*/  IMAD.U32 R3, RZ, RZ, UR5 ;  /* 0x00000005ff037e24 */ /* 0x002fce000f8e00ff */
.L_x_1:
[----:B------:R-:W2:Y:S04]  /*0100*/  LDG.E R0, desc[UR6][R2.64+-0x40] ;  /* 0xffffc00602007981 */ /* 0x000ea8000c1e1900 */
[----:B------:R-:W2:Y:S04]  /*0110*/  LDG.E R4, desc[UR6][R2.64+-0x3c] ;  /* 0xffffc40602047981 */ /* 0x000ea8000c1e1900 */
[----:B------:R-:W3:Y:S04]  /*0120*/  LDG.E R27, desc[UR6][R2.64+-0x38] ;  /* 0xffffc806021b7981 */ /* 0x000ee8000c1e1900 */
[----:B------:R-:W3:Y:S04]  /*0130*/  LDG.E R24, desc[UR6][R2.64+-0x34] ;  /* 0xffffcc0602187981 */ /* 0x000ee8000c1e1900 */
[----:B------:R-:W4:Y:S04]  /*0140*/  LDG.E R22, desc[UR6][R2.64+-0x30] ;  /* 0xffffd00602167981 */ /* 0x000f28000c1e1900 */
[----:B------:R-:W4:Y:S04]  /*0150*/  LDG.E R25, desc[UR6][R2.64+-0x2c] ;  /* 0xffffd40602197981 */ /* 0x000f28000c1e1900 */
[----:B------:R-:W5:Y:S04]  /*0160*/  LDG.E R23, desc[UR6][R2.64+-0x28] ;  /* 0xffffd80602177981 */ /* 0x000f68000c1e1900 */
        /* <DEDUP_REMOVED lines=15> */
[----:B------:R-:W5:Y:S01]  /*0260*/  LDG.E R7, desc[UR6][R2.64+0x18] ;  /* 0x0000180602077981 */ /* 0x000f62000c1e1900 */
[----:B--2---:R-:W-:-:S03]  /*0270*/  IADD3 R0, PT, PT, R4, R0, R5 ;  /* 0x0000000004007210 */ /* 0x004fc60007ffe005 */
[----:B------:R-:W2:Y:S04]  /*0280*/  LDG.E R4, desc[UR6][R2.64+0x1c] ;  /* 0x00001c0602047981 */ /* 0x000ea8000c1e1900 */
[----:B------:R-:W2:Y:S01]  /*0290*/  LDG.E R5, desc[UR6][R2.64+0x20] ;  /* 0x0000200602057981 */ /* 0x000ea2000c1e1900 */
[----:B---3--:R-:W-:-:S03]  /*02a0*/  IADD3 R24, PT, PT, R24, R27, R0 ;  /* 0x0000001b18187210 */ /* 0x008fc60007ffe000 */
[----:B------:R-:W3:Y:S01]  /*02b0*/  LDG.E R0, desc[UR6][R2.64+0x24] ;  /* 0x0000240602007981 */ /* 0x000ee2000c1e1900 */
[----:B----4-:R-:W-:-:S03]  /*02c0*/  IADD3 R24, PT, PT, R25, R22, R24 ;  /* 0x0000001619187210 */ /* 0x010fc60007ffe018 */
[----:B------:R-:W4:Y:S04]  /*02d0*/  LDG.E R25, desc[UR6][R2.64+0x28] ;  /* 0x0000280602197981 */ /* 0x000f28000c1e1900 */
[----:B------:R-:W4:Y:S01]  /*02e0*/  LDG.E R22, desc[UR6][R2.64+0x2c] ;  /* 0x00002c0602167981 */ /* 0x000f22000c1e1900 */
[----:B-----5:R-:W-:-:S03]  /*02f0*/  IADD3 R24, PT, PT, R20, R23, R24 ;  /* 0x0000001714187210 */ /* 0x020fc60007ffe018 */
[----:B------:R-:W5:Y:S04]  /*0300*/  LDG.E R20, desc[UR6][R2.64+0x30] ;  /* 0x0000300602147981 */ /* 0x000f68000c1e1900 */
[----:B------:R-:W5:Y:S01]  /*0310*/  LDG.E R23, desc[UR6][R2.64+0x34] ;  /* 0x0000340602177981 */ /* 0x000f62000c1e1900 */
[----:B------:R-:W-:-:S03]  /*0320*/  IADD3 R24, PT, PT, R21, R18, R24 ;  /* 0x0000001215187210 */ /* 0x000fc60007ffe018 */
[----:B------:R-:W5:Y:S04]  /*0330*/  LDG.E R21, desc[UR6][R2.64+0x38] ;  /* 0x0000380602157981 */ /* 0x000f68000c1e1900 */
[----:B------:R0:W5:Y:S01]  /*0340*/  LDG.E R18, desc[UR6][R2.64+0x3c] ;  /* 0x00003c0602127981 */ /* 0x000162000c1e1900 */
[----:B------:R-:W-:-:S04]  /*0350*/  IADD3 R16, PT, PT, R16, R19, R24 ;  /* 0x0000001310107210 */ /* 0x000fc80007ffe018 */
[----:B------:R-:W-:-:S04]  /*0360*/  IADD3 R14, PT, PT, R14, R17, R16 ;  /* 0x000000110e0e7210 */ /* 0x000fc80007ffe010 */
[----:B------:R-:W-:-:S04]  /*0370*/  IADD3 R12, PT, PT, R12, R15, R14 ;  /* 0x0000000f0c0c7210 */ /* 0x000fc80007ffe00e */
[----:B------:R-:W-:-:S04]  /*0380*/  IADD3 R10, PT, PT, R10, R13, R12 ;  /* 0x0000000d0a0a7210 */ /* 0x000fc80007ffe00c */
[----:B------:R-:W-:Y:S01]  /*0390*/  IADD3 R8, PT, PT, R8, R11, R10 ;  /* 0x0000000b08087210 */ /* 0x000fe20007ffe00a */
[----:B------:R-:W-:-:S03]  /*03a0*/  UIADD3 UR4, UPT, UPT, UR4, 0x20, URZ ;  /* 0x0000002004047890 */ /* 0x000fc6000fffe0ff */
[----:B------:R-:W-:Y:S01]  /*03b0*/  IADD3 R6, PT, PT, R6, R9, R8 ;  /* 0x0000000906067210 */ /* 0x000fe20007ffe008 */
[----:B------:R-:W-:Y:S01]  /*03c0*/  UISETP.NE.AND UP0, UPT, UR4, 0x400, UPT ;  /* 0x000004000400788c */ /* 0x000fe2000bf05270 */
[----:B0-----:R-:W-:-:S05]  /*03d0*/  IADD3 R2, P0, PT, R2, 0x80, RZ ;  /* 0x0000008002027810 */ /* 0x001fca0007f1e0ff */
[----:B------:R-:W-:Y:S01]  /*03e0*/  IMAD.X R3, RZ, RZ, R3, P0 ;  /* 0x000000ffff037224 */ /* 0x000fe200000e0603 */
[----:B--2---:R-:W-:-:S04]  /*03f0*/  IADD3 R4, PT, PT, R4, R7, R6 ;  /* 0x0000000704047210 */ /* 0x004fc80007ffe006 */
[----:B---3--:R-:W-:-:S04]  /*0400*/  IADD3 R0, PT, PT, R0, R5, R4 ;  /* 0x0000000500007210 */ /* 0x008fc80007ffe004 */
[----:B----4-:R-:W-:-:S04]  /*0410*/  IADD3 R0, PT, PT, R22, R25, R0 ;  /* 0x0000001916007210 */ /* 0x010fc80007ffe000 */
[----:B-----5:R-:W-:-:S04]  /*0420*/  IADD3 R0, PT, PT, R23, R20, R0 ;  /* 0x0000001417007210 */ /* 0x020fc80007ffe000 */
[----:B------:R-:W-:Y:S01]  /*0430*/  IADD3 R5, PT, PT, R18, R21, R0 ;  /* 0x0000001512057210 */ /* 0x000fe20007ffe000 */
[----:B------:R-:W-:Y:S06]  /*0440*/  BRA.U UP0, `(.L_x_1) ;  /* 0xfffffffd002c7547 */ /* 0x000fec000b83ffff */
[----:B------:R-:W0:Y:S02]  /*0450*/  LDC.64 R2, c[0x0][0x388] ;  /* 0x0000e200ff027b82 */ /* 0x000e240000000a00 */
[----:B0-----:R-:W-:Y:S01]  /*0460*/  STG.E desc[UR6][R2.64], R5 ;  /* 0x0000000502007986 */ /* 0x001fe2000c101906 */
[----:B------:R-:W-:Y:S05]  /*0470*/  EXIT ;  /* 0x000000000000794d */ /* 0x000fea0003800000 */
.L_x_2:
        /* <DEDUP_REMOVED lines=16> */
.L_x_4:


//--------------------- .nv.shared.reserved.0     --------------------------
	.section	.nv.shared.reserved.0,"aw",@nobits
	.weak		__nv_reservedSMEM_offset_0_alias
	.size		__nv_reservedSMEM_offset_0_alias, 0, 64
	.other		__nv_reservedSMEM_offset_0_alias,@"STO_CUDA_RESERVED_SHARED STV_DEFAULT"
__nv_reservedSMEM_offset_0_alias:
	.zero		0
	.zero		64


//--------------------- .nv.constant0._Z16formulaSumKernelPiS_ --------------------------
	.section	.nv.constant0._Z16formulaSumKernelPiS_,"a",@progbits
	.sectionflags	@""
	.align	4
.nv.constant0._Z16formulaSumKernelPiS_:
	.zero		912


//--------------------- .nv.constant0._Z18iterativeSumKernelPiS_ --------------------------
	.section	.nv.constant0._Z18iterativeSumKernelPiS_,"a",@progbits
	.sectionflags	@""
	.align	4
.nv.constant0._Z18iterativeSumKernelPiS_:
	.zero		912


//--------------------- SYMBOLS --------------------------

	.type		.nv.reservedSmem.offset0,@object
	.size		.nv.reservedSmem.offset0,0x4
